//
// Generated by NVIDIA NVVM Compiler
//
// Compiler Build ID: CL-36424714
// Cuda compilation tools, release 13.0, V13.0.88
// Based on NVVM 20.0.0
//

.version 9.0
.target sm_100
.address_size 64

	// .globl	_Z9matrixAddPdS_S_

.visible .entry _Z9matrixAddPdS_S_(
	.param .u64 .ptr .align 1 _Z9matrixAddPdS_S__param_0,
	.param .u64 .ptr .align 1 _Z9matrixAddPdS_S__param_1,
	.param .u64 .ptr .align 1 _Z9matrixAddPdS_S__param_2
)
{
	.reg .pred 	%p<4>;
	.reg .b32 	%r<11>;
	.reg .b64 	%rd<11>;
	.reg .b64 	%fd<4>;

	ld.param.u64 	%rd1, [_Z9matrixAddPdS_S__param_0];
	ld.param.u64 	%rd2, [_Z9matrixAddPdS_S__param_1];
	ld.param.u64 	%rd3, [_Z9matrixAddPdS_S__param_2];
	mov.u32 	%r2, %ctaid.x;
	mov.u32 	%r3, %ntid.x;
	mov.u32 	%r4, %tid.x;
	mad.lo.s32 	%r5, %r2, %r3, %r4;
	mov.u32 	%r6, %ctaid.y;
	mov.u32 	%r7, %ntid.y;
	mov.u32 	%r8, %tid.y;
	mad.lo.s32 	%r9, %r6, %r7, %r8;
	mad.lo.s32 	%r1, %r9, 9, %r5;
	setp.gt.s32 	%p1, %r5, 8;
	setp.gt.u32 	%p2, %r9, 4;
	or.pred  	%p3, %p1, %p2;
	@%p3 bra 	$L__BB0_2;
	cvta.to.global.u64 	%rd4, %rd1;
	cvta.to.global.u64 	%rd5, %rd2;
	cvta.to.global.u64 	%rd6, %rd3;
	mul.wide.s32 	%rd7, %r1, 8;
	add.s64 	%rd8, %rd4, %rd7;
	ld.global.f64 	%fd1, [%rd8];
	add.s64 	%rd9, %rd5, %rd7;
	ld.global.f64 	%fd2, [%rd9];
	add.f64 	%fd3, %fd1, %fd2;
	add.s64 	%rd10, %rd6, %rd7;
	st.global.f64 	[%rd10], %fd3;
$L__BB0_2:
	ret;

}


// ===== COMPILED SASS (sm_100) =====

	.target	sm_100

	.elftype	@"ET_EXEC"


//--------------------- .note.nv.tkinfo           --------------------------
	.section	.note.nv.tkinfo,"",@"SHT_NOTE"
	.sectionflags	@"SHF_NOTE_NV_TKINFO"
	.tkinfo
        /*0018*/ 	.word	0x00000002
        /*0030*/ 	.string	""
        /*0030*/ 	.string	"ptxas"
        /*0030*/ 	.string	"Cuda compilation tools, release 13.0, V13.0.88"
        /*0030*/ 	.string	"Build cuda_13.0.r13.0/compiler.36424714_0"
        /*0030*/ 	.string	"-arch sm_100 -m 64 "



//--------------------- .note.nv.cuinfo           --------------------------
	.section	.note.nv.cuinfo,"",@"SHT_NOTE"
	.sectionflags	@"SHF_NOTE_NV_CUINFO"
        /*0018*/ 	.short	0x0002
        /*001a*/ 	.short	0x0064
        /*001c*/ 	.short	0x0082
	.zero		2


//--------------------- .nv.info                  --------------------------
	.section	.nv.info,"",@"SHT_CUDA_INFO"
	.align	4


	//----- nvinfo : EIATTR_REGCOUNT
	.align		4
        /*0000*/ 	.byte	0x04, 0x2f
        /*0002*/ 	.short	(.L_1 - .L_0)
	.align		4
.L_0:
        /*0004*/ 	.word	index@(_Z9matrixAddPdS_S_)
        /*0008*/ 	.word	0x0000000e


	//----- nvinfo : EIATTR_FRAME_SIZE
	.align		4
.L_1:
        /*000c*/ 	.byte	0x04, 0x11
        /*000e*/ 	.short	(.L_3 - .L_2)
	.align		4
.L_2:
        /*0010*/ 	.word	index@(_Z9matrixAddPdS_S_)
        /*0014*/ 	.word	0x00000000


	//----- nvinfo : EIATTR_MIN_STACK_SIZE
	.align		4
.L_3:
        /*0018*/ 	.byte	0x04, 0x12
        /*001a*/ 	.short	(.L_5 - .L_4)
	.align		4
.L_4:
        /*001c*/ 	.word	index@(_Z9matrixAddPdS_S_)
        /*0020*/ 	.word	0x00000000
.L_5:


//--------------------- .nv.compat                --------------------------
	.section	.nv.compat,"",@"SHT_CUDA_COMPAT_INFO"
	.align	4
        /*0000*/ 	.byte	0x02, 0x09, 0x00, 0x00, 0x02, 0x02, 0x01, 0x00, 0x02, 0x05, 0x05, 0x00, 0x03, 0x07, 0x01, 0x01
        /*0010*/ 	.byte	0x02, 0x03, 0x00, 0x00, 0x02, 0x06, 0x01, 0x00, 0x04, 0x0b, 0x08, 0x00, 0x01, 0x00, 0x00, 0x00
        /*0020*/ 	.byte	0x00, 0x00, 0x00, 0x00


//--------------------- .nv.info._Z9matrixAddPdS_S_ --------------------------
	.section	.nv.info._Z9matrixAddPdS_S_,"",@"SHT_CUDA_INFO"
	.sectionflags	@""
	.align	4


	//----- nvinfo : EIATTR_CUDA_API_VERSION
	.align		4
        /*0000*/ 	.byte	0x04, 0x37
        /*0002*/ 	.short	(.L_7 - .L_6)
.L_6:
        /*0004*/ 	.word	0x00000082


	//----- nvinfo : EIATTR_KPARAM_INFO
	.align		4
.L_7:
        /*0008*/ 	.byte	0x04, 0x17
        /*000a*/ 	.short	(.L_9 - .L_8)
.L_8:
        /*000c*/ 	.word	0x00000000
        /*0010*/ 	.short	0x0002
        /*0012*/ 	.short	0x0010
        /*0014*/ 	.byte	0x00, 0xf5, 0x21, 0x00


	//----- nvinfo : EIATTR_KPARAM_INFO
	.align		4
.L_9:
        /*0018*/ 	.byte	0x04, 0x17
        /*001a*/ 	.short	(.L_11 - .L_10)
.L_10:
        /*001c*/ 	.word	0x00000000
        /*0020*/ 	.short	0x0001
        /*0022*/ 	.short	0x0008
        /*0024*/ 	.byte	0x00, 0xf5, 0x21, 0x00


	//----- nvinfo : EIATTR_KPARAM_INFO
	.align		4
.L_11:
        /*0028*/ 	.byte	0x04, 0x17
        /*002a*/ 	.short	(.L_13 - .L_12)
.L_12:
        /*002c*/ 	.word	0x00000000
        /*0030*/ 	.short	0x0000
        /*0032*/ 	.short	0x0000
        /*0034*/ 	.byte	0x00, 0xf5, 0x21, 0x00


	//----- nvinfo : EIATTR_SPARSE_MMA_MASK
	.align		4
.L_13:
        /*0038*/ 	.byte	0x03, 0x50
        /*003a*/ 	.short	0x0000


	//----- nvinfo : EIATTR_MAXREG_COUNT
	.align		4
        /*003c*/ 	.byte	0x03, 0x1b
        /*003e*/ 	.short	0x00ff


	//----- nvinfo : EIATTR_MERCURY_ISA_VERSION
	.align		4
        /*0040*/ 	.byte	0x03, 0x5f
        /*0042*/ 	.short	0x0101


	//----- nvinfo : EIATTR_VRC_CTA_INIT_COUNT
	.align		4
        /*0044*/ 	.byte	0x02, 0x4a
	.zero		1
	.zero		1


	//----- nvinfo : EIATTR_EXIT_INSTR_OFFSETS
	.align		4
        /*0048*/ 	.byte	0x04, 0x1c
        /*004a*/ 	.short	(.L_15 - .L_14)


	//   ....[0]....
.L_14:
        /*004c*/ 	.word	0x000000b0


	//   ....[1]....
        /*0050*/ 	.word	0x00000180


	//----- nvinfo : EIATTR_CBANK_PARAM_SIZE
	.align		4
.L_15:
        /*0054*/ 	.byte	0x03, 0x19
        /*0056*/ 	.short	0x0018


	//----- nvinfo : EIATTR_PARAM_CBANK
	.align		4
        /*0058*/ 	.byte	0x04, 0x0a
        /*005a*/ 	.short	(.L_17 - .L_16)
	.align		4
.L_16:
        /*005c*/ 	.word	index@(.nv.constant0._Z9matrixAddPdS_S_)
        /*0060*/ 	.short	0x0380
        /*0062*/ 	.short	0x0018


	//----- nvinfo : EIATTR_SW_WAR
	.align		4
.L_17:
        /*0064*/ 	.byte	0x04, 0x36
        /*0066*/ 	.short	(.L_19 - .L_18)
.L_18:
        /*0068*/ 	.word	0x00000008
.L_19:


//--------------------- .nv.callgraph             --------------------------
	.section	.nv.callgraph,"",@"SHT_CUDA_CALLGRAPH"
	.align	4
	.sectionentsize	8
	.align		4
        /*0000*/ 	.word	0x00000000
	.align		4
        /*0004*/ 	.word	0xffffffff
	.align		4
        /*0008*/ 	.word	0x00000000
	.align		4
        /*000c*/ 	.word	0xfffffffe
	.align		4
        /*0010*/ 	.word	0x00000000
	.align		4
        /*0014*/ 	.word	0xfffffffd
	.align		4
        /*0018*/ 	.word	0x00000000
	.align		4
        /*001c*/ 	.word	0xfffffffc


//--------------------- .text._Z9matrixAddPdS_S_  --------------------------
	.section	.text._Z9matrixAddPdS_S_,"ax",@progbits
	.align	128
        .global         _Z9matrixAddPdS_S_
        .type           _Z9matrixAddPdS_S_,@function
        .size           _Z9matrixAddPdS_S_,(.L_x_1 - _Z9matrixAddPdS_S_)
        .other          _Z9matrixAddPdS_S_,@"STO_CUDA_ENTRY STV_DEFAULT"
_Z9matrixAddPdS_S_:
.text._Z9matrixAddPdS_S_:
[----:B------:R-:W-:Y:S01]  /*0000*/  LDC R1, c[0x0][0x37c] ;  /* 0x0000df00ff017b82 */ /* 0x000fe20000000800 */
[----:B------:R-:W0:Y:S07]  /*0010*/  S2R R2, SR_TID.Y ;  /* 0x0000000000027919 */ /* 0x000e2e0000002200 */
[----:B------:R-:W1:Y:S01]  /*0020*/  LDC R0, c[0x0][0x360] ;  /* 0x0000d800ff007b82 */ /* 0x000e620000000800 */
[----:B------:R-:W1:Y:S07]  /*0030*/  S2R R3, SR_TID.X ;  /* 0x0000000000037919 */ /* 0x000e6e0000002100 */
[----:B------:R-:W0:Y:S08]  /*0040*/  S2UR UR5, SR_CTAID.Y ;  /* 0x00000000000579c3 */ /* 0x000e300000002600 */
[----:B------:R-:W0:Y:S08]  /*0050*/  LDC R7, c[0x0][0x364] ;  /* 0x0000d900ff077b82 */ /* 0x000e300000000800 */
[----:B------:R-:W1:Y:S01]  /*0060*/  S2UR UR4, SR_CTAID.X ;  /* 0x00000000000479c3 */ /* 0x000e620000002500 */
[----:B0-----:R-:W-:-:S05]  /*0070*/  IMAD R7, R7, UR5, R2 ;  /* 0x0000000507077c24 */ /* 0x001fca000f8e0202 */
[----:B------:R-:W-:Y:S01]  /*0080*/  ISETP.GT.U32.AND P0, PT, R7, 0x4, PT ;  /* 0x000000040700780c */ /* 0x000fe20003f04070 */
[----:B-1----:R-:W-:-:S05]  /*0090*/  IMAD R0, R0, UR4, R3 ;  /* 0x0000000400007c24 */ /* 0x002fca000f8e0203 */
[----:B------:R-:W-:-:S13]  /*00a0*/  ISETP.GT.OR P0, PT, R0, 0x8, P0 ;  /* 0x000000080000780c */ /* 0x000fda0000704670 */
[----:B------:R-:W-:Y:S05]  /*00b0*/  @P0 EXIT ;  /* 0x000000000000094d */ /* 0x000fea0003800000 */
[----:B------:R-:W0:Y:S01]  /*00c0*/  LDC.64 R2, c[0x0][0x380] ;  /* 0x0000e000ff027b82 */ /* 0x000e220000000a00 */
[----:B------:R-:W1:Y:S01]  /*00d0*/  LDCU.64 UR4, c[0x0][0x358] ;  /* 0x00006b00ff0477ac */ /* 0x000e620008000a00 */
[----:B------:R-:W-:-:S06]  /*00e0*/  IMAD R11, R7, 0x9, R0 ;  /* 0x00000009070b7824 */ /* 0x000fcc00078e0200 */
[----:B------:R-:W2:Y:S08]  /*00f0*/  LDC.64 R4, c[0x0][0x388] ;  /* 0x0000e200ff047b82 */ /* 0x000eb00000000a00 */
[----:B------:R-:W3:Y:S01]  /*0100*/  LDC.64 R8, c[0x0][0x390] ;  /* 0x0000e400ff087b82 */ /* 0x000ee20000000a00 */
[----:B0-----:R-:W-:-:S06]  /*0110*/  IMAD.WIDE R2, R11, 0x8, R2 ;  /* 0x000000080b027825 */ /* 0x001fcc00078e0202 */
[----:B-1----:R-:W4:Y:S01]  /*0120*/  LDG.E.64 R2, desc[UR4][R2.64] ;  /* 0x0000000402027981 */ /* 0x002f22000c1e1b00 */
[----:B--2---:R-:W-:-:S06]  /*0130*/  IMAD.WIDE R4, R11, 0x8, R4 ;  /* 0x000000080b047825 */ /* 0x004fcc00078e0204 */
[----:B------:R-:W4:Y:S01]  /*0140*/  LDG.E.64 R4, desc[UR4][R4.64] ;  /* 0x0000000404047981 */ /* 0x000f22000c1e1b00 */
[----:B---3--:R-:W-:Y:S01]  /*0150*/  IMAD.WIDE R8, R11, 0x8, R8 ;  /* 0x000000080b087825 */ /* 0x008fe200078e0208 */
[----:B----4-:R-:W-:-:S07]  /*0160*/  DADD R6, R2, R4 ;  /* 0x0000000002067229 */ /* 0x010fce0000000004 */
[----:B------:R-:W-:Y:S01]  /*0170*/  STG.E.64 desc[UR4][R8.64], R6 ;  /* 0x0000000608007986 */ /* 0x000fe2000c101b04 */
[----:B------:R-:W-:Y:S05]  /*0180*/  EXIT ;  /* 0x000000000000794d */ /* 0x000fea0003800000 */
.L_x_0:
[----:B------:R-:W-:-:S00]  /*0190*/  BRA `(.L_x_0) ;  /* 0xfffffffc00fc7947 */ /* 0x000fc0000383ffff */
[----:B------:R-:W-:-:S00]  /*01a0*/  NOP ;  /* 0x0000000000007918 */ /* 0x000fc00000000000 */
        /* <DEDUP_REMOVED lines=13> */
.L_x_1:


//--------------------- .nv.shared.reserved.0     --------------------------
	.section	.nv.shared.reserved.0,"aw",@nobits
	.weak		__nv_reservedSMEM_offset_0_alias
	.size		__nv_reservedSMEM_offset_0_alias, 0, 64
	.other		__nv_reservedSMEM_offset_0_alias,@"STO_CUDA_RESERVED_SHARED STV_DEFAULT"
__nv_reservedSMEM_offset_0_alias:
	.zero		0
	.zero		64


//--------------------- .nv.constant0._Z9matrixAddPdS_S_ --------------------------
	.section	.nv.constant0._Z9matrixAddPdS_S_,"a",@progbits
	.sectionflags	@""
	.align	4
.nv.constant0._Z9matrixAddPdS_S_:
	.zero		920


//--------------------- SYMBOLS --------------------------

	.type		.nv.reservedSmem.offset0,@object
	.size		.nv.reservedSmem.offset0,0x4
